//
// Generated by NVIDIA NVVM Compiler
//
// Compiler Build ID: CL-36424714
// Cuda compilation tools, release 13.0, V13.0.88
// Based on NVVM 20.0.0
//

.version 9.0
.target sm_100
.address_size 64

	// .globl	_Z27convolution_2D_basic_kernelPKfS0_Pfiii

.visible .entry _Z27convolution_2D_basic_kernelPKfS0_Pfiii(
	.param .u64 .ptr .align 1 _Z27convolution_2D_basic_kernelPKfS0_Pfiii_param_0,
	.param .u64 .ptr .align 1 _Z27convolution_2D_basic_kernelPKfS0_Pfiii_param_1,
	.param .u64 .ptr .align 1 _Z27convolution_2D_basic_kernelPKfS0_Pfiii_param_2,
	.param .u32 _Z27convolution_2D_basic_kernelPKfS0_Pfiii_param_3,
	.param .u32 _Z27convolution_2D_basic_kernelPKfS0_Pfiii_param_4,
	.param .u32 _Z27convolution_2D_basic_kernelPKfS0_Pfiii_param_5
)
{
	.reg .pred 	%p<91>;
	.reg .b32 	%r<80>;
	.reg .b32 	%f<90>;
	.reg .b64 	%rd<61>;

	ld.param.u64 	%rd10, [_Z27convolution_2D_basic_kernelPKfS0_Pfiii_param_0];
	ld.param.u64 	%rd11, [_Z27convolution_2D_basic_kernelPKfS0_Pfiii_param_1];
	ld.param.u32 	%r32, [_Z27convolution_2D_basic_kernelPKfS0_Pfiii_param_3];
	ld.param.u32 	%r33, [_Z27convolution_2D_basic_kernelPKfS0_Pfiii_param_4];
	ld.param.u32 	%r35, [_Z27convolution_2D_basic_kernelPKfS0_Pfiii_param_5];
	cvta.to.global.u64 	%rd1, %rd10;
	cvta.to.global.u64 	%rd2, %rd11;
	mov.u32 	%r36, %ctaid.x;
	mov.u32 	%r37, %ntid.x;
	mov.u32 	%r38, %tid.x;
	mad.lo.s32 	%r1, %r36, %r37, %r38;
	mov.u32 	%r39, %ctaid.y;
	mov.u32 	%r40, %ntid.y;
	mov.u32 	%r41, %tid.y;
	mad.lo.s32 	%r42, %r39, %r40, %r41;
	setp.ge.s32 	%p2, %r1, %r33;
	setp.ge.s32 	%p3, %r42, %r35;
	or.pred  	%p4, %p2, %p3;
	@%p4 bra 	$L__BB0_42;
	shl.b32 	%r3, %r32, 1;
	setp.lt.s32 	%p5, %r32, 0;
	mov.f32 	%f71, 0f00000000;
	@%p5 bra 	$L__BB0_41;
	sub.s32 	%r4, %r42, %r32;
	sub.s32 	%r5, %r1, %r32;
	max.s32 	%r6, %r3, 0;
	mov.f32 	%f71, 0f00000000;
	mov.b32 	%r71, 0;
	cvt.s64.s32 	%rd47, %r5;
$L__BB0_3:
	setp.lt.s32 	%p6, %r3, 7;
	add.s32 	%r45, %r71, %r4;
	setp.gt.s32 	%p7, %r45, -1;
	setp.lt.s32 	%p8, %r45, %r35;
	and.pred  	%p1, %p7, %p8;
	mad.lo.s32 	%r8, %r71, %r3, %r71;
	mul.lo.s32 	%r9, %r45, %r33;
	mov.b32 	%r78, 0;
	@%p6 bra 	$L__BB0_22;
	add.s32 	%r47, %r6, 1;
	and.b32  	%r48, %r47, 2147483640;
	neg.s32 	%r76, %r48;
	add.s32 	%r73, %r5, %r9;
	mul.wide.u32 	%rd12, %r8, 4;
	add.s64 	%rd13, %rd2, %rd12;
	add.s64 	%rd60, %rd13, 16;
	mov.b32 	%r75, 3;
	mov.u32 	%r72, %r8;
	mov.u32 	%r74, %r5;
$L__BB0_5:
	.pragma "nounroll";
	setp.gt.s32 	%p9, %r74, -1;
	setp.lt.s32 	%p10, %r74, %r33;
	and.pred  	%p11, %p9, %p10;
	and.pred  	%p12, %p1, %p11;
	not.pred 	%p13, %p12;
	@%p13 bra 	$L__BB0_7;
	mul.wide.u32 	%rd14, %r72, 4;
	add.s64 	%rd15, %rd2, %rd14;
	ld.global.f32 	%f39, [%rd15];
	mul.wide.s32 	%rd16, %r73, 4;
	add.s64 	%rd17, %rd1, %rd16;
	ld.global.f32 	%f40, [%rd17];
	fma.rn.f32 	%f71, %f39, %f40, %f71;
$L__BB0_7:
	add.s32 	%r49, %r74, 1;
	setp.gt.s32 	%p14, %r49, -1;
	setp.lt.s32 	%p15, %r49, %r33;
	and.pred  	%p16, %p14, %p15;
	and.pred  	%p17, %p1, %p16;
	cvt.s64.s32 	%rd18, %r5;
	add.s32 	%r50, %r75, -3;
	cvt.s64.s32 	%rd19, %r50;
	cvt.s64.s32 	%rd20, %r9;
	add.s64 	%rd21, %rd19, %rd18;
	add.s64 	%rd22, %rd21, %rd20;
	shl.b64 	%rd23, %rd22, 2;
	add.s64 	%rd5, %rd1, %rd23;
	not.pred 	%p18, %p17;
	@%p18 bra 	$L__BB0_9;
	ld.global.f32 	%f41, [%rd60+-12];
	ld.global.f32 	%f42, [%rd5+4];
	fma.rn.f32 	%f71, %f41, %f42, %f71;
$L__BB0_9:
	add.s32 	%r51, %r74, 2;
	setp.gt.s32 	%p19, %r51, -1;
	setp.lt.s32 	%p20, %r51, %r33;
	and.pred  	%p21, %p19, %p20;
	and.pred  	%p22, %p1, %p21;
	not.pred 	%p23, %p22;
	@%p23 bra 	$L__BB0_11;
	ld.global.f32 	%f43, [%rd60+-8];
	ld.global.f32 	%f44, [%rd5+8];
	fma.rn.f32 	%f71, %f43, %f44, %f71;
$L__BB0_11:
	add.s32 	%r52, %r74, 3;
	setp.gt.s32 	%p24, %r52, -1;
	setp.lt.s32 	%p25, %r52, %r33;
	and.pred  	%p26, %p24, %p25;
	and.pred  	%p27, %p1, %p26;
	not.pred 	%p28, %p27;
	@%p28 bra 	$L__BB0_13;
	ld.global.f32 	%f45, [%rd60+-4];
	ld.global.f32 	%f46, [%rd5+12];
	fma.rn.f32 	%f71, %f45, %f46, %f71;
$L__BB0_13:
	add.s32 	%r53, %r74, 4;
	setp.gt.s32 	%p29, %r53, -1;
	setp.lt.s32 	%p30, %r53, %r33;
	and.pred  	%p31, %p29, %p30;
	and.pred  	%p32, %p1, %p31;
	not.pred 	%p33, %p32;
	@%p33 bra 	$L__BB0_15;
	ld.global.f32 	%f47, [%rd60];
	ld.global.f32 	%f48, [%rd5+16];
	fma.rn.f32 	%f71, %f47, %f48, %f71;
$L__BB0_15:
	add.s32 	%r54, %r74, 5;
	setp.gt.s32 	%p34, %r54, -1;
	setp.lt.s32 	%p35, %r54, %r33;
	and.pred  	%p36, %p34, %p35;
	and.pred  	%p37, %p1, %p36;
	not.pred 	%p38, %p37;
	@%p38 bra 	$L__BB0_17;
	ld.global.f32 	%f49, [%rd60+4];
	ld.global.f32 	%f50, [%rd5+20];
	fma.rn.f32 	%f71, %f49, %f50, %f71;
$L__BB0_17:
	add.s32 	%r55, %r74, 6;
	setp.gt.s32 	%p39, %r55, -1;
	setp.lt.s32 	%p40, %r55, %r33;
	and.pred  	%p41, %p39, %p40;
	and.pred  	%p42, %p1, %p41;
	not.pred 	%p43, %p42;
	@%p43 bra 	$L__BB0_19;
	ld.global.f32 	%f51, [%rd60+8];
	ld.global.f32 	%f52, [%rd5+24];
	fma.rn.f32 	%f71, %f51, %f52, %f71;
$L__BB0_19:
	add.s32 	%r56, %r74, 7;
	setp.gt.s32 	%p44, %r56, -1;
	setp.lt.s32 	%p45, %r56, %r33;
	and.pred  	%p46, %p44, %p45;
	and.pred  	%p47, %p1, %p46;
	not.pred 	%p48, %p47;
	@%p48 bra 	$L__BB0_21;
	ld.global.f32 	%f53, [%rd60+12];
	ld.global.f32 	%f54, [%rd5+28];
	fma.rn.f32 	%f71, %f53, %f54, %f71;
$L__BB0_21:
	add.s32 	%r57, %r6, 1;
	and.b32  	%r78, %r57, 2147483640;
	add.s32 	%r76, %r76, 8;
	add.s32 	%r75, %r75, 8;
	add.s32 	%r74, %r74, 8;
	add.s32 	%r73, %r73, 8;
	add.s64 	%rd60, %rd60, 32;
	add.s32 	%r72, %r72, 8;
	setp.ne.s32 	%p49, %r76, 0;
	@%p49 bra 	$L__BB0_5;
$L__BB0_22:
	and.b32  	%r58, %r6, 6;
	setp.lt.u32 	%p50, %r58, 3;
	@%p50 bra 	$L__BB0_32;
	add.s32 	%r24, %r78, %r5;
	setp.gt.s32 	%p51, %r24, -1;
	setp.lt.s32 	%p52, %r24, %r33;
	and.pred  	%p53, %p51, %p52;
	and.pred  	%p55, %p1, %p53;
	not.pred 	%p56, %p55;
	@%p56 bra 	$L__BB0_25;
	add.s32 	%r59, %r78, %r8;
	mul.wide.u32 	%rd24, %r59, 4;
	add.s64 	%rd25, %rd2, %rd24;
	ld.global.f32 	%f55, [%rd25];
	add.s32 	%r60, %r24, %r9;
	mul.wide.s32 	%rd26, %r60, 4;
	add.s64 	%rd27, %rd1, %rd26;
	ld.global.f32 	%f56, [%rd27];
	fma.rn.f32 	%f71, %f55, %f56, %f71;
$L__BB0_25:
	add.s32 	%r61, %r24, 1;
	setp.gt.s32 	%p57, %r61, -1;
	setp.lt.s32 	%p58, %r61, %r33;
	and.pred  	%p59, %p57, %p58;
	and.pred  	%p60, %p1, %p59;
	cvt.u64.u32 	%rd28, %r8;
	cvt.u64.u32 	%rd29, %r78;
	add.s64 	%rd30, %rd29, %rd28;
	shl.b64 	%rd31, %rd30, 2;
	add.s64 	%rd7, %rd2, %rd31;
	cvt.s64.s32 	%rd33, %r9;
	add.s64 	%rd34, %rd29, %rd47;
	add.s64 	%rd35, %rd34, %rd33;
	shl.b64 	%rd36, %rd35, 2;
	add.s64 	%rd8, %rd1, %rd36;
	not.pred 	%p61, %p60;
	@%p61 bra 	$L__BB0_27;
	ld.global.f32 	%f57, [%rd7+4];
	ld.global.f32 	%f58, [%rd8+4];
	fma.rn.f32 	%f71, %f57, %f58, %f71;
$L__BB0_27:
	add.s32 	%r62, %r24, 2;
	setp.gt.s32 	%p62, %r62, -1;
	setp.lt.s32 	%p63, %r62, %r33;
	and.pred  	%p64, %p62, %p63;
	and.pred  	%p65, %p1, %p64;
	not.pred 	%p66, %p65;
	@%p66 bra 	$L__BB0_29;
	ld.global.f32 	%f59, [%rd7+8];
	ld.global.f32 	%f60, [%rd8+8];
	fma.rn.f32 	%f71, %f59, %f60, %f71;
$L__BB0_29:
	add.s32 	%r63, %r24, 3;
	setp.gt.s32 	%p67, %r63, -1;
	setp.lt.s32 	%p68, %r63, %r33;
	and.pred  	%p69, %p67, %p68;
	and.pred  	%p70, %p1, %p69;
	not.pred 	%p71, %p70;
	@%p71 bra 	$L__BB0_31;
	ld.global.f32 	%f61, [%rd7+12];
	ld.global.f32 	%f62, [%rd8+12];
	fma.rn.f32 	%f71, %f61, %f62, %f71;
$L__BB0_31:
	add.s32 	%r78, %r78, 4;
$L__BB0_32:
	and.b32  	%r64, %r6, 2;
	setp.eq.s32 	%p72, %r64, 0;
	@%p72 bra 	$L__BB0_38;
	add.s32 	%r27, %r78, %r5;
	setp.gt.s32 	%p73, %r27, -1;
	setp.lt.s32 	%p74, %r27, %r33;
	and.pred  	%p75, %p73, %p74;
	and.pred  	%p77, %p1, %p75;
	not.pred 	%p78, %p77;
	@%p78 bra 	$L__BB0_35;
	add.s32 	%r65, %r78, %r8;
	mul.wide.u32 	%rd37, %r65, 4;
	add.s64 	%rd38, %rd2, %rd37;
	ld.global.f32 	%f63, [%rd38];
	add.s32 	%r66, %r27, %r9;
	mul.wide.s32 	%rd39, %r66, 4;
	add.s64 	%rd40, %rd1, %rd39;
	ld.global.f32 	%f64, [%rd40];
	fma.rn.f32 	%f71, %f63, %f64, %f71;
$L__BB0_35:
	add.s32 	%r67, %r27, 1;
	setp.gt.s32 	%p79, %r67, -1;
	setp.lt.s32 	%p80, %r67, %r33;
	and.pred  	%p81, %p79, %p80;
	and.pred  	%p82, %p1, %p81;
	not.pred 	%p83, %p82;
	@%p83 bra 	$L__BB0_37;
	cvt.u64.u32 	%rd41, %r8;
	cvt.s64.s32 	%rd42, %r78;
	add.s64 	%rd43, %rd42, %rd41;
	shl.b64 	%rd44, %rd43, 2;
	add.s64 	%rd45, %rd2, %rd44;
	ld.global.f32 	%f65, [%rd45+4];
	cvt.s64.s32 	%rd46, %r9;
	add.s64 	%rd48, %rd42, %rd47;
	add.s64 	%rd49, %rd48, %rd46;
	shl.b64 	%rd50, %rd49, 2;
	add.s64 	%rd51, %rd1, %rd50;
	ld.global.f32 	%f66, [%rd51+4];
	fma.rn.f32 	%f71, %f65, %f66, %f71;
$L__BB0_37:
	add.s32 	%r78, %r78, 2;
$L__BB0_38:
	add.s32 	%r30, %r78, %r5;
	setp.gt.s32 	%p84, %r30, -1;
	setp.lt.s32 	%p85, %r30, %r33;
	and.pred  	%p86, %p84, %p85;
	and.pred  	%p88, %p1, %p86;
	not.pred 	%p89, %p88;
	@%p89 bra 	$L__BB0_40;
	add.s32 	%r68, %r78, %r8;
	mul.wide.u32 	%rd52, %r68, 4;
	add.s64 	%rd53, %rd2, %rd52;
	ld.global.f32 	%f67, [%rd53];
	add.s32 	%r69, %r30, %r9;
	mul.wide.s32 	%rd54, %r69, 4;
	add.s64 	%rd55, %rd1, %rd54;
	ld.global.f32 	%f68, [%rd55];
	fma.rn.f32 	%f71, %f67, %f68, %f71;
$L__BB0_40:
	add.s32 	%r31, %r71, 1;
	setp.ne.s32 	%p90, %r71, %r6;
	mov.u32 	%r71, %r31;
	@%p90 bra 	$L__BB0_3;
$L__BB0_41:
	ld.param.u64 	%rd59, [_Z27convolution_2D_basic_kernelPKfS0_Pfiii_param_2];
	mad.lo.s32 	%r70, %r33, %r42, %r1;
	cvta.to.global.u64 	%rd56, %rd59;
	mul.wide.s32 	%rd57, %r70, 4;
	add.s64 	%rd58, %rd56, %rd57;
	st.global.f32 	[%rd58], %f71;
$L__BB0_42:
	ret;

}


// ===== COMPILED SASS (sm_100) =====

	.target	sm_100

	.elftype	@"ET_EXEC"


//--------------------- .note.nv.tkinfo           --------------------------
	.section	.note.nv.tkinfo,"",@"SHT_NOTE"
	.sectionflags	@"SHF_NOTE_NV_TKINFO"
	.tkinfo
        /*0018*/ 	.word	0x00000002
        /*0030*/ 	.string	""
        /*0030*/ 	.string	"ptxas"
        /*0030*/ 	.string	"Cuda compilation tools, release 13.0, V13.0.88"
        /*0030*/ 	.string	"Build cuda_13.0.r13.0/compiler.36424714_0"
        /*0030*/ 	.string	"-arch sm_100 -m 64 "



//--------------------- .note.nv.cuinfo           --------------------------
	.section	.note.nv.cuinfo,"",@"SHT_NOTE"
	.sectionflags	@"SHF_NOTE_NV_CUINFO"
        /*0018*/ 	.short	0x0002
        /*001a*/ 	.short	0x0064
        /*001c*/ 	.short	0x0082
	.zero		2


//--------------------- .nv.info                  --------------------------
	.section	.nv.info,"",@"SHT_CUDA_INFO"
	.align	4


	//----- nvinfo : EIATTR_REGCOUNT
	.align		4
        /*0000*/ 	.byte	0x04, 0x2f
        /*0002*/ 	.short	(.L_1 - .L_0)
	.align		4
.L_0:
        /*0004*/ 	.word	index@(_Z27convolution_2D_basic_kernelPKfS0_Pfiii)
        /*0008*/ 	.word	0x0000001e


	//----- nvinfo : EIATTR_FRAME_SIZE
	.align		4
.L_1:
        /*000c*/ 	.byte	0x04, 0x11
        /*000e*/ 	.short	(.L_3 - .L_2)
	.align		4
.L_2:
        /*0010*/ 	.word	index@(_Z27convolution_2D_basic_kernelPKfS0_Pfiii)
        /*0014*/ 	.word	0x00000000


	//----- nvinfo : EIATTR_MIN_STACK_SIZE
	.align		4
.L_3:
        /*0018*/ 	.byte	0x04, 0x12
        /*001a*/ 	.short	(.L_5 - .L_4)
	.align		4
.L_4:
        /*001c*/ 	.word	index@(_Z27convolution_2D_basic_kernelPKfS0_Pfiii)
        /*0020*/ 	.word	0x00000000
.L_5:


//--------------------- .nv.compat                --------------------------
	.section	.nv.compat,"",@"SHT_CUDA_COMPAT_INFO"
	.align	4
        /*0000*/ 	.byte	0x02, 0x09, 0x00, 0x00, 0x02, 0x02, 0x01, 0x00, 0x02, 0x05, 0x05, 0x00, 0x03, 0x07, 0x01, 0x01
        /*0010*/ 	.byte	0x02, 0x03, 0x00, 0x00, 0x02, 0x06, 0x01, 0x00, 0x04, 0x0b, 0x08, 0x00, 0x09, 0x00, 0x00, 0x00
        /*0020*/ 	.byte	0x00, 0x00, 0x00, 0x00


//--------------------- .nv.info._Z27convolution_2D_basic_kernelPKfS0_Pfiii --------------------------
	.section	.nv.info._Z27convolution_2D_basic_kernelPKfS0_Pfiii,"",@"SHT_CUDA_INFO"
	.sectionflags	@""
	.align	4


	//----- nvinfo : EIATTR_CUDA_API_VERSION
	.align		4
        /*0000*/ 	.byte	0x04, 0x37
        /*0002*/ 	.short	(.L_7 - .L_6)
.L_6:
        /*0004*/ 	.word	0x00000082


	//----- nvinfo : EIATTR_KPARAM_INFO
	.align		4
.L_7:
        /*0008*/ 	.byte	0x04, 0x17
        /*000a*/ 	.short	(.L_9 - .L_8)
.L_8:
        /*000c*/ 	.word	0x00000000
        /*0010*/ 	.short	0x0005
        /*0012*/ 	.short	0x0020
        /*0014*/ 	.byte	0x00, 0xf0, 0x11, 0x00


	//----- nvinfo : EIATTR_KPARAM_INFO
	.align		4
.L_9:
        /*0018*/ 	.byte	0x04, 0x17
        /*001a*/ 	.short	(.L_11 - .L_10)
.L_10:
        /*001c*/ 	.word	0x00000000
        /*0020*/ 	.short	0x0004
        /*0022*/ 	.short	0x001c
        /*0024*/ 	.byte	0x00, 0xf0, 0x11, 0x00


	//----- nvinfo : EIATTR_KPARAM_INFO
	.align		4
.L_11:
        /*0028*/ 	.byte	0x04, 0x17
        /*002a*/ 	.short	(.L_13 - .L_12)
.L_12:
        /*002c*/ 	.word	0x00000000
        /*0030*/ 	.short	0x0003
        /*0032*/ 	.short	0x0018
        /*0034*/ 	.byte	0x00, 0xf0, 0x11, 0x00


	//----- nvinfo : EIATTR_KPARAM_INFO
	.align		4
.L_13:
        /*0038*/ 	.byte	0x04, 0x17
        /*003a*/ 	.short	(.L_15 - .L_14)
.L_14:
        /*003c*/ 	.word	0x00000000
        /*0040*/ 	.short	0x0002
        /*0042*/ 	.short	0x0010
        /*0044*/ 	.byte	0x00, 0xf5, 0x21, 0x00


	//----- nvinfo : EIATTR_KPARAM_INFO
	.align		4
.L_15:
        /*0048*/ 	.byte	0x04, 0x17
        /*004a*/ 	.short	(.L_17 - .L_16)
.L_16:
        /*004c*/ 	.word	0x00000000
        /*0050*/ 	.short	0x0001
        /*0052*/ 	.short	0x0008
        /*0054*/ 	.byte	0x00, 0xf5, 0x21, 0x00


	//----- nvinfo : EIATTR_KPARAM_INFO
	.align		4
.L_17:
        /*0058*/ 	.byte	0x04, 0x17
        /*005a*/ 	.short	(.L_19 - .L_18)
.L_18:
        /*005c*/ 	.word	0x00000000
        /*0060*/ 	.short	0x0000
        /*0062*/ 	.short	0x0000
        /*0064*/ 	.byte	0x00, 0xf5, 0x21, 0x00


	//----- nvinfo : EIATTR_SPARSE_MMA_MASK
	.align		4
.L_19:
        /*0068*/ 	.byte	0x03, 0x50
        /*006a*/ 	.short	0x0000


	//----- nvinfo : EIATTR_MAXREG_COUNT
	.align		4
        /*006c*/ 	.byte	0x03, 0x1b
        /*006e*/ 	.short	0x00ff


	//----- nvinfo : EIATTR_MERCURY_ISA_VERSION
	.align		4
        /*0070*/ 	.byte	0x03, 0x5f
        /*0072*/ 	.short	0x0101


	//----- nvinfo : EIATTR_VRC_CTA_INIT_COUNT
	.align		4
        /*0074*/ 	.byte	0x02, 0x4a
	.zero		1
	.zero		1


	//----- nvinfo : EIATTR_EXIT_INSTR_OFFSETS
	.align		4
        /*0078*/ 	.byte	0x04, 0x1c
        /*007a*/ 	.short	(.L_21 - .L_20)


	//   ....[0]....
.L_20:
        /*007c*/ 	.word	0x000000d0


	//   ....[1]....
        /*0080*/ 	.word	0x00000f00


	//----- nvinfo : EIATTR_CRS_STACK_SIZE
	.align		4
.L_21:
        /*0084*/ 	.byte	0x04, 0x1e
        /*0086*/ 	.short	(.L_23 - .L_22)
.L_22:
        /*0088*/ 	.word	0x00000000


	//----- nvinfo : EIATTR_CBANK_PARAM_SIZE
	.align		4
.L_23:
        /*008c*/ 	.byte	0x03, 0x19
        /*008e*/ 	.short	0x0024


	//----- nvinfo : EIATTR_PARAM_CBANK
	.align		4
        /*0090*/ 	.byte	0x04, 0x0a
        /*0092*/ 	.short	(.L_25 - .L_24)
	.align		4
.L_24:
        /*0094*/ 	.word	index@(.nv.constant0._Z27convolution_2D_basic_kernelPKfS0_Pfiii)
        /*0098*/ 	.short	0x0380
        /*009a*/ 	.short	0x0024


	//----- nvinfo : EIATTR_SW_WAR
	.align		4
.L_25:
        /*009c*/ 	.byte	0x04, 0x36
        /*009e*/ 	.short	(.L_27 - .L_26)
.L_26:
        /*00a0*/ 	.word	0x00000008
.L_27:


//--------------------- .nv.callgraph             --------------------------
	.section	.nv.callgraph,"",@"SHT_CUDA_CALLGRAPH"
	.align	4
	.sectionentsize	8
	.align		4
        /*0000*/ 	.word	0x00000000
	.align		4
        /*0004*/ 	.word	0xffffffff
	.align		4
        /*0008*/ 	.word	0x00000000
	.align		4
        /*000c*/ 	.word	0xfffffffe
	.align		4
        /*0010*/ 	.word	0x00000000
	.align		4
        /*0014*/ 	.word	0xfffffffd
	.align		4
        /*0018*/ 	.word	0x00000000
	.align		4
        /*001c*/ 	.word	0xfffffffc


//--------------------- .text._Z27convolution_2D_basic_kernelPKfS0_Pfiii --------------------------
	.section	.text._Z27convolution_2D_basic_kernelPKfS0_Pfiii,"ax",@progbits
	.align	128
        .global         _Z27convolution_2D_basic_kernelPKfS0_Pfiii
        .type           _Z27convolution_2D_basic_kernelPKfS0_Pfiii,@function
        .size           _Z27convolution_2D_basic_kernelPKfS0_Pfiii,(.L_x_9 - _Z27convolution_2D_basic_kernelPKfS0_Pfiii)
        .other          _Z27convolution_2D_basic_kernelPKfS0_Pfiii,@"STO_CUDA_ENTRY STV_DEFAULT"
_Z27convolution_2D_basic_kernelPKfS0_Pfiii:
.text._Z27convolution_2D_basic_kernelPKfS0_Pfiii:
[----:B------:R-:W-:Y:S01]  /*0000*/  LDC R1, c[0x0][0x37c] ;  /* 0x0000df00ff017b82 */ /* 0x000fe20000000800 */
[----:B------:R-:W0:Y:S07]  /*0010*/  S2R R3, SR_TID.Y ;  /* 0x0000000000037919 */ /* 0x000e2e0000002200 */
[----:B------:R-:W1:Y:S01]  /*0020*/  LDC R9, c[0x0][0x360] ;  /* 0x0000d800ff097b82 */ /* 0x000e620000000800 */
[----:B------:R-:W2:Y:S01]  /*0030*/  LDCU UR7, c[0x0][0x3a0] ;  /* 0x00007400ff0777ac */ /* 0x000ea20008000800 */
[----:B------:R-:W1:Y:S01]  /*0040*/  S2R R2, SR_TID.X ;  /* 0x0000000000027919 */ /* 0x000e620000002100 */
[----:B------:R-:W3:Y:S05]  /*0050*/  LDCU UR6, c[0x0][0x39c] ;  /* 0x00007380ff0677ac */ /* 0x000eea0008000800 */
[----:B------:R-:W0:Y:S08]  /*0060*/  S2UR UR5, SR_CTAID.Y ;  /* 0x00000000000579c3 */ /* 0x000e300000002600 */
[----:B------:R-:W0:Y:S08]  /*0070*/  LDC R0, c[0x0][0x364] ;  /* 0x0000d900ff007b82 */ /* 0x000e300000000800 */
[----:B------:R-:W1:Y:S01]  /*0080*/  S2UR UR4, SR_CTAID.X ;  /* 0x00000000000479c3 */ /* 0x000e620000002500 */
[----:B0-----:R-:W-:-:S05]  /*0090*/  IMAD R0, R0, UR5, R3 ;  /* 0x0000000500007c24 */ /* 0x001fca000f8e0203 */
[----:B--2---:R-:W-:Y:S01]  /*00a0*/  ISETP.GE.AND P0, PT, R0, UR7, PT ;  /* 0x0000000700007c0c */ /* 0x004fe2000bf06270 */
[----:B-1----:R-:W-:-:S05]  /*00b0*/  IMAD R9, R9, UR4, R2 ;  /* 0x0000000409097c24 */ /* 0x002fca000f8e0202 */
[----:B---3--:R-:W-:-:S13]  /*00c0*/  ISETP.GE.OR P0, PT, R9, UR6, P0 ;  /* 0x0000000609007c0c */ /* 0x008fda0008706670 */
[----:B------:R-:W-:Y:S05]  /*00d0*/  @P0 EXIT ;  /* 0x000000000000094d */ /* 0x000fea0003800000 */
[----:B------:R-:W0:Y:S01]  /*00e0*/  LDCU UR4, c[0x0][0x398] ;  /* 0x00007300ff0477ac */ /* 0x000e220008000800 */
[----:B------:R-:W-:Y:S01]  /*00f0*/  IMAD.MOV.U32 R8, RZ, RZ, RZ ;  /* 0x000000ffff087224 */ /* 0x000fe200078e00ff */
[----:B------:R-:W1:Y:S01]  /*0100*/  LDCU.64 UR14, c[0x0][0x358] ;  /* 0x00006b00ff0e77ac */ /* 0x000e620008000a00 */
[----:B0-----:R-:W-:-:S09]  /*0110*/  UISETP.GE.AND UP0, UPT, UR4, URZ, UPT ;  /* 0x000000ff0400728c */ /* 0x001fd2000bf06270 */
[----:B-1----:R-:W-:Y:S05]  /*0120*/  BRA.U !UP0, `(.L_x_0) ;  /* 0x0000000d08647547 */ /* 0x002fea000b800000 */
[----:B------:R-:W-:Y:S02]  /*0130*/  USHF.L.U32 UR9, UR4, 0x1, URZ ;  /* 0x0000000104097899 */ /* 0x000fe400080006ff */
[----:B------:R-:W-:Y:S02]  /*0140*/  VIADD R10, R9, -UR4 ;  /* 0x80000004090a7c36 */ /* 0x000fe40008000000 */
[----:B------:R-:W-:Y:S01]  /*0150*/  IMAD.MOV.U32 R8, RZ, RZ, RZ ;  /* 0x000000ffff087224 */ /* 0x000fe200078e00ff */
[----:B------:R-:W-:Y:S01]  /*0160*/  UISETP.LT.AND UP0, UPT, URZ, UR9, UPT ;  /* 0x00000009ff00728c */ /* 0x000fe2000bf01270 */
[----:B------:R-:W-:Y:S01]  /*0170*/  VIADD R12, R0, -UR4 ;  /* 0x80000004000c7c36 */ /* 0x000fe20008000000 */
[----:B------:R-:W-:Y:S01]  /*0180*/  SHF.R.S32.HI R11, RZ, 0x1f, R10 ;  /* 0x0000001fff0b7819 */ /* 0x000fe2000001140a */
[----:B------:R-:W-:Y:S01]  /*0190*/  UMOV UR4, URZ ;  /* 0x000000ff00047c82 */ /* 0x000fe20008000000 */
[----:B------:R-:W-:-:S12]  /*01a0*/  USEL UR10, URZ, UR9, !UP0 ;  /* 0x00000009ff0a7287 */ /* 0x000fd8000c000000 */
.L_x_7:
[----:B------:R-:W0:Y:S01]  /*01b0*/  LDCU UR7, c[0x0][0x3a0] ;  /* 0x00007400ff0777ac */ /* 0x000e220008000800 */
[----:B------:R-:W-:Y:S02]  /*01c0*/  VIADD R13, R12, UR4 ;  /* 0x000000040c0d7c36 */ /* 0x000fe40008000000 */
[----:B------:R-:W-:Y:S01]  /*01d0*/  IMAD.MOV.U32 R17, RZ, RZ, RZ ;  /* 0x000000ffff117224 */ /* 0x000fe200078e00ff */
[----:B------:R-:W1:Y:S01]  /*01e0*/  LDCU UR6, c[0x0][0x39c] ;  /* 0x00007380ff0677ac */ /* 0x000e620008000800 */
[----:B------:R-:W-:Y:S01]  /*01f0*/  UISETP.GE.AND UP1, UPT, UR9, 0x7, UPT ;  /* 0x000000070900788c */ /* 0x000fe2000bf26270 */
[----:B------:R-:W-:Y:S01]  /*0200*/  UMOV UR5, UR4 ;  /* 0x0000000400057c82 */ /* 0x000fe20008000000 */
[----:B------:R-:W-:Y:S02]  /*0210*/  UIMAD UR18, UR9, UR4, UR4 ;  /* 0x00000004091272a4 */ /* 0x000fe4000f8e0204 */
[----:B------:R-:W-:Y:S02]  /*0220*/  UIADD3 UR4, UPT, UPT, UR4, 0x1, URZ ;  /* 0x0000000104047890 */ /* 0x000fe4000fffe0ff */
[----:B------:R-:W-:Y:S01]  /*0230*/  UISETP.NE.AND UP0, UPT, UR5, UR10, UPT ;  /* 0x0000000a0500728c */ /* 0x000fe2000bf05270 */
[----:B0-----:R-:W-:-:S04]  /*0240*/  ISETP.GE.AND P0, PT, R13, UR7, PT ;  /* 0x000000070d007c0c */ /* 0x001fc8000bf06270 */
[C---:B------:R-:W-:Y:S01]  /*0250*/  ISETP.GT.AND P0, PT, R13.reuse, -0x1, !P0 ;  /* 0xffffffff0d00780c */ /* 0x040fe20004704270 */
[----:B-1----:R-:W-:Y:S01]  /*0260*/  IMAD R13, R13, UR6, RZ ;  /* 0x000000060d0d7c24 */ /* 0x002fe2000f8e02ff */
[----:B------:R-:W-:Y:S11]  /*0270*/  BRA.U !UP1, `(.L_x_1) ;  /* 0x00000005097c7547 */ /* 0x000ff6000b800000 */
[----:B------:R-:W0:Y:S01]  /*0280*/  LDCU.64 UR6, c[0x0][0x388] ;  /* 0x00007100ff0677ac */ /* 0x000e220008000a00 */
[----:B------:R-:W-:Y:S02]  /*0290*/  IMAD.IADD R15, R10, 0x1, R13 ;  /* 0x000000010a0f7824 */ /* 0x000fe400078e020d */
[----:B------:R-:W-:Y:S01]  /*02a0*/  IMAD.U32 R17, RZ, RZ, UR18 ;  /* 0x00000012ff117e24 */ /* 0x000fe2000f8e00ff */
[----:B------:R-:W-:Y:S01]  /*02b0*/  UIADD3 UR5, UPT, UPT, UR10, 0x1, URZ ;  /* 0x000000010a057890 */ /* 0x000fe2000fffe0ff */
[----:B------:R-:W-:Y:S01]  /*02c0*/  IMAD.MOV.U32 R14, RZ, RZ, R10 ;  /* 0x000000ffff0e7224 */ /* 0x000fe200078e000a */
[----:B------:R-:W1:Y:S02]  /*02d0*/  LDCU UR8, c[0x0][0x39c] ;  /* 0x00007380ff0877ac */ /* 0x000e640008000800 */
[----:B------:R-:W-:Y:S01]  /*02e0*/  ULOP3.LUT UR5, UR5, 0x7ffffff8, URZ, 0xc0, !UPT ;  /* 0x7ffffff805057892 */ /* 0x000fe2000f8ec0ff */
[----:B------:R-:W2:Y:S01]  /*02f0*/  LDCU.64 UR16, c[0x0][0x380] ;  /* 0x00007000ff1077ac */ /* 0x000ea20008000a00 */
[----:B0-----:R-:W-:-:S04]  /*0300*/  UIMAD.WIDE.U32 UR6, UR18, 0x4, UR6 ;  /* 0x00000004120678a5 */ /* 0x001fc8000f8e0006 */
[----:B------:R-:W-:-:S04]  /*0310*/  UIADD3 UR11, UP1, UPT, UR6, 0x10, URZ ;  /* 0x00000010060b7890 */ /* 0x000fc8000ff3e0ff */
[----:B------:R-:W-:Y:S02]  /*0320*/  UIADD3.X UR6, UPT, UPT, URZ, UR7, URZ, UP1, !UPT ;  /* 0x00000007ff067290 */ /* 0x000fe40008ffe4ff */
[----:B------:R-:W-:Y:S01]  /*0330*/  IMAD.U32 R16, RZ, RZ, UR11 ;  /* 0x0000000bff107e24 */ /* 0x000fe2000f8e00ff */
[----:B------:R-:W-:Y:S01]  /*0340*/  UIADD3 UR7, UPT, UPT, -UR5, URZ, URZ ;  /* 0x000000ff05077290 */ /* 0x000fe2000fffe1ff */
[----:B------:R-:W-:Y:S02]  /*0350*/  UMOV UR11, 0x3 ;  /* 0x00000003000b7882 */ /* 0x000fe40000000000 */
[----:B-12---:R-:W-:-:S09]  /*0360*/  IMAD.U32 R19, RZ, RZ, UR6 ;  /* 0x00000006ff137e24 */ /* 0x006fd2000f8e00ff */
.L_x_2:
[----:B------:R-:W0:Y:S01]  /*0370*/  LDC.64 R6, c[0x0][0x388] ;  /* 0x0000e200ff067b82 */ /* 0x000e220000000a00 */
[----:B------:R-:W-:Y:S01]  /*0380*/  UMOV UR6, UR8 ;  /* 0x0000000800067c82 */ /* 0x000fe20008000000 */
[C---:B------:R-:W-:Y:S01]  /*0390*/  VIADD R18, R14.reuse, 0x1 ;  /* 0x000000010e127836 */ /* 0x040fe20000000000 */
[C---:B------:R-:W-:Y:S01]  /*03a0*/  ISETP.GE.AND P3, PT, R14.reuse, UR6, PT ;  /* 0x000000060e007c0c */ /* 0x040fe2000bf66270 */
[----:B------:R-:W-:Y:S01]  /*03b0*/  UIADD3 UR12, UPT, UPT, UR11, -0x3, URZ ;  /* 0xfffffffd0b0c7890 */ /* 0x000fe2000fffe0ff */
[----:B------:R-:W-:Y:S02]  /*03c0*/  SHF.R.S32.HI R11, RZ, 0x1f, R10 ;  /* 0x0000001fff0b7819 */ /* 0x000fe4000001140a */
[----:B------:R-:W-:Y:S01]  /*03d0*/  ISETP.GT.AND P3, PT, R14, -0x1, !P3 ;  /* 0xffffffff0e00780c */ /* 0x000fe20005f64270 */
[----:B------:R-:W1:Y:S01]  /*03e0*/  LDC.64 R4, c[0x0][0x380] ;  /* 0x0000e000ff047b82 */ /* 0x000e620000000a00 */
[----:B------:R-:W-:Y:S01]  /*03f0*/  ISETP.GE.AND P2, PT, R18, UR6, PT ;  /* 0x0000000612007c0c */ /* 0x000fe2000bf46270 */
[----:B------:R-:W-:Y:S01]  /*0400*/  USHF.R.S32.HI UR13, URZ, 0x1f, UR12 ;  /* 0x0000001fff0d7899 */ /* 0x000fe2000801140c */
[----:B------:R-:W-:-:S02]  /*0410*/  PLOP3.LUT P3, PT, P0, P3, PT, 0x80, 0x8 ;  /* 0x000000000008781c */ /* 0x000fc40000767070 */
[----:B------:R-:W-:Y:S02]  /*0420*/  SHF.R.S32.HI R2, RZ, 0x1f, R13 ;  /* 0x0000001fff027819 */ /* 0x000fe4000001140d */
[----:B------:R-:W-:Y:S02]  /*0430*/  IADD3 R3, P1, P4, R13, UR12, R10 ;  /* 0x0000000c0d037c10 */ /* 0x000fe4000fc3e00a */
[----:B------:R-:W-:Y:S02]  /*0440*/  ISETP.GT.AND P2, PT, R18, -0x1, !P2 ;  /* 0xffffffff1200780c */ /* 0x000fe40005744270 */
[----:B------:R-:W-:Y:S02]  /*0450*/  IADD3.X R18, PT, PT, R2, UR13, R11, P1, P4 ;  /* 0x0000000d02127c10 */ /* 0x000fe40008fe840b */
[----:B------:R-:W-:Y:S02]  /*0460*/  LEA R2, P1, R3, UR16, 0x2 ;  /* 0x0000001003027c11 */ /* 0x000fe4000f8210ff */
[----:B------:R-:W-:Y:S01]  /*0470*/  PLOP3.LUT P2, PT, P0, P2, PT, 0x80, 0x8 ;  /* 0x000000000008781c */ /* 0x000fe20000745070 */
[----:B0-----:R-:W-:Y:S01]  /*0480*/  @P3 IMAD.WIDE.U32 R6, R17, 0x4, R6 ;  /* 0x0000000411063825 */ /* 0x001fe200078e0006 */
[----:B------:R-:W-:-:S05]  /*0490*/  LEA.HI.X R3, R3, UR17, R18, 0x2, P1 ;  /* 0x0000001103037c11 */ /* 0x000fca00088f1412 */
[----:B------:R-:W2:Y:S01]  /*04a0*/  @P3 LDG.E R7, desc[UR14][R6.64] ;  /* 0x0000000e06073981 */ /* 0x000ea2000c1e1900 */
[----:B-1----:R-:W-:-:S05]  /*04b0*/  @P3 IMAD.WIDE R4, R15, 0x4, R4 ;  /* 0x000000040f043825 */ /* 0x002fca00078e0204 */
[----:B------:R0:W2:Y:S02]  /*04c0*/  @P3 LDG.E R18, desc[UR14][R4.64] ;  /* 0x0000000e04123981 */ /* 0x0000a4000c1e1900 */
[----:B0-----:R-:W-:Y:S02]  /*04d0*/  IMAD.MOV.U32 R4, RZ, RZ, R16 ;  /* 0x000000ffff047224 */ /* 0x001fe400078e0010 */
[----:B------:R-:W-:Y:S01]  /*04e0*/  IMAD.MOV.U32 R5, RZ, RZ, R19 ;  /* 0x000000ffff057224 */ /* 0x000fe200078e0013 */
[----:B------:R-:W3:Y:S04]  /*04f0*/  @P2 LDG.E R16, desc[UR14][R2.64+0x4] ;  /* 0x0000040e02102981 */ /* 0x000ee8000c1e1900 */
[----:B------:R-:W3:Y:S01]  /*0500*/  @P2 LDG.E R19, desc[UR14][R4.64+-0xc] ;  /* 0xfffff40e04132981 */ /* 0x000ee2000c1e1900 */
[----:B------:R-:W-:-:S02]  /*0510*/  VIADD R20, R14, 0x2 ;  /* 0x000000020e147836 */ /* 0x000fc40000000000 */
[----:B------:R-:W-:-:S03]  /*0520*/  VIADD R21, R14, 0x3 ;  /* 0x000000030e157836 */ /* 0x000fc60000000000 */
[----:B------:R-:W-:Y:S01]  /*0530*/  ISETP.GE.AND P1, PT, R20, UR6, PT ;  /* 0x0000000614007c0c */ /* 0x000fe2000bf26270 */
[----:B------:R-:W-:Y:S01]  /*0540*/  VIADD R22, R14, 0x4 ;  /* 0x000000040e167836 */ /* 0x000fe20000000000 */
[C---:B------:R-:W-:Y:S02]  /*0550*/  ISETP.GE.AND P6, PT, R21.reuse, UR6, PT ;  /* 0x0000000615007c0c */ /* 0x040fe4000bfc6270 */
[----:B------:R-:W-:Y:S01]  /*0560*/  ISETP.GT.AND P1, PT, R20, -0x1, !P1 ;  /* 0xffffffff1400780c */ /* 0x000fe20004f24270 */
[----:B------:R-:W-:Y:S01]  /*0570*/  VIADD R6, R14, 0x5 ;  /* 0x000000050e067836 */ /* 0x000fe20000000000 */
[----:B------:R-:W-:Y:S02]  /*0580*/  ISETP.GE.AND P5, PT, R22, UR6, PT ;  /* 0x0000000616007c0c */ /* 0x000fe4000bfa6270 */
[----:B------:R-:W-:Y:S02]  /*0590*/  ISETP.GT.AND P6, PT, R21, -0x1, !P6 ;  /* 0xffffffff1500780c */ /* 0x000fe400077c4270 */
[----:B------:R-:W-:Y:S01]  /*05a0*/  PLOP3.LUT P1, PT, P0, P1, PT, 0x80, 0x8 ;  /* 0x000000000008781c */ /* 0x000fe20000723070 */
[----:B------:R-:W-:Y:S01]  /*05b0*/  VIADD R20, R14, 0x6 ;  /* 0x000000060e147836 */ /* 0x000fe20000000000 */
[----:B------:R-:W-:-:S02]  /*05c0*/  ISETP.GT.AND P5, PT, R22, -0x1, !P5 ;  /* 0xffffffff1600780c */ /* 0x000fc40006fa4270 */
[C---:B------:R-:W-:Y:S02]  /*05d0*/  ISETP.GE.AND P4, PT, R6.reuse, UR6, PT ;  /* 0x0000000606007c0c */ /* 0x040fe4000bf86270 */
[----:B------:R-:W-:Y:S02]  /*05e0*/  PLOP3.LUT P5, PT, P0, P5, PT, 0x80, 0x8 ;  /* 0x000000000008781c */ /* 0x000fe400007ab070 */
[----:B------:R-:W-:-:S04]  /*05f0*/  ISETP.GT.AND P4, PT, R6, -0x1, !P4 ;  /* 0xffffffff0600780c */ /* 0x000fc80006784270 */
[----:B------:R-:W-:Y:S01]  /*0600*/  PLOP3.LUT P4, PT, P0, P4, PT, 0x80, 0x8 ;  /* 0x000000000008781c */ /* 0x000fe20000789070 */
[----:B------:R-:W4:Y:S06]  /*0610*/  @P1 LDG.E R6, desc[UR14][R2.64+0x8] ;  /* 0x0000080e02061981 */ /* 0x000f2c000c1e1900 */
[----:B------:R-:W5:Y:S06]  /*0620*/  @P5 LDG.E R21, desc[UR14][R4.64] ;  /* 0x0000000e04155981 */ /* 0x000f6c000c1e1900 */
[----:B------:R-:W5:Y:S01]  /*0630*/  @P4 LDG.E R23, desc[UR14][R4.64+0x4] ;  /* 0x0000040e04174981 */ /* 0x000f62000c1e1900 */
[----:B--2---:R-:W-:Y:S01]  /*0640*/  @P3 FFMA R8, R7, R18, R8 ;  /* 0x0000001207083223 */ /* 0x004fe20000000008 */
[----:B------:R-:W-:Y:S01]  /*0650*/  PLOP3.LUT P3, PT, P0, P6, PT, 0x80, 0x8 ;  /* 0x000000000008781c */ /* 0x000fe2000076d070 */
[----:B------:R-:W-:Y:S01]  /*0660*/  VIADD R18, R14, 0x7 ;  /* 0x000000070e127836 */ /* 0x000fe20000000000 */
[C---:B------:R-:W-:Y:S01]  /*0670*/  ISETP.GE.AND P6, PT, R20.reuse, UR6, PT ;  /* 0x0000000614007c0c */ /* 0x040fe2000bfc6270 */
[----:B------:R-:W4:Y:S03]  /*0680*/  @P1 LDG.E R7, desc[UR14][R4.64+-0x8] ;  /* 0xfffff80e04071981 */ /* 0x000f26000c1e1900 */
[----:B------:R-:W-:-:S02]  /*0690*/  ISETP.GT.AND P6, PT, R20, -0x1, !P6 ;  /* 0xffffffff1400780c */ /* 0x000fc400077c4270 */
[----:B------:R-:W2:Y:S02]  /*06a0*/  @P4 LDG.E R20, desc[UR14][R2.64+0x14] ;  /* 0x0000140e02144981 */ /* 0x000ea4000c1e1900 */
[----:B------:R-:W-:Y:S01]  /*06b0*/  PLOP3.LUT P6, PT, P0, P6, PT, 0x80, 0x8 ;  /* 0x000000000008781c */ /* 0x000fe200007cd070 */
[----:B---3--:R-:W-:Y:S01]  /*06c0*/  @P2 FFMA R8, R19, R16, R8 ;  /* 0x0000001013082223 */ /* 0x008fe20000000008 */
[C---:B------:R-:W-:Y:S01]  /*06d0*/  ISETP.GE.AND P2, PT, R18.reuse, UR6, PT ;  /* 0x0000000612007c0c */ /* 0x040fe2000bf46270 */
[----:B------:R-:W3:Y:S03]  /*06e0*/  @P3 LDG.E R19, desc[UR14][R4.64+-0x4] ;  /* 0xfffffc0e04133981 */ /* 0x000ee6000c1e1900 */
[----:B------:R-:W-:Y:S01]  /*06f0*/  ISETP.GT.AND P2, PT, R18, -0x1, !P2 ;  /* 0xffffffff1200780c */ /* 0x000fe20005744270 */
[----:B------:R-:W3:Y:S03]  /*0700*/  @P3 LDG.E R16, desc[UR14][R2.64+0xc] ;  /* 0x00000c0e02103981 */ /* 0x000ee6000c1e1900 */
[----:B------:R-:W-:Y:S01]  /*0710*/  PLOP3.LUT P2, PT, P0, P2, PT, 0x80, 0x8 ;  /* 0x000000000008781c */ /* 0x000fe20000745070 */
[----:B------:R-:W5:Y:S04]  /*0720*/  @P5 LDG.E R18, desc[UR14][R2.64+0x10] ;  /* 0x0000100e02125981 */ /* 0x000f68000c1e1900 */
[----:B------:R-:W2:Y:S04]  /*0730*/  @P6 LDG.E R25, desc[UR14][R4.64+0x8] ;  /* 0x0000080e04196981 */ /* 0x000ea8000c1e1900 */
[----:B------:R-:W2:Y:S04]  /*0740*/  @P6 LDG.E R22, desc[UR14][R2.64+0x18] ;  /* 0x0000180e02166981 */ /* 0x000ea8000c1e1900 */
[----:B------:R-:W2:Y:S04]  /*0750*/  @P2 LDG.E R24, desc[UR14][R2.64+0x1c] ;  /* 0x00001c0e02182981 */ /* 0x000ea8000c1e1900 */
[----:B------:R-:W2:Y:S01]  /*0760*/  @P2 LDG.E R27, desc[UR14][R4.64+0xc] ;  /* 0x00000c0e041b2981 */ /* 0x000ea2000c1e1900 */
[----:B------:R-:W-:-:S04]  /*0770*/  UIADD3 UR7, UPT, UPT, UR7, 0x8, URZ ;  /* 0x0000000807077890 */ /* 0x000fc8000fffe0ff */
[----:B------:R-:W-:Y:S01]  /*0780*/  UISETP.NE.AND UP1, UPT, UR7, URZ, UPT ;  /* 0x000000ff0700728c */ /* 0x000fe2000bf25270 */
[----:B------:R-:W-:Y:S02]  /*0790*/  VIADD R14, R14, 0x8 ;  /* 0x000000080e0e7836 */ /* 0x000fe40000000000 */
[----:B------:R-:W-:Y:S02]  /*07a0*/  VIADD R17, R17, 0x8 ;  /* 0x0000000811117836 */ /* 0x000fe40000000000 */
[----:B------:R-:W-:Y:S01]  /*07b0*/  VIADD R15, R15, 0x8 ;  /* 0x000000080f0f7836 */ /* 0x000fe20000000000 */
[----:B------:R-:W-:Y:S01]  /*07c0*/  UIADD3 UR11, UPT, UPT, UR11, 0x8, URZ ;  /* 0x000000080b0b7890 */ /* 0x000fe2000fffe0ff */
[----:B----4-:R-:W-:-:S04]  /*07d0*/  @P1 FFMA R8, R7, R6, R8 ;  /* 0x0000000607081223 */ /* 0x010fc80000000008 */
[----:B---3--:R-:W-:-:S04]  /*07e0*/  @P3 FFMA R8, R19, R16, R8 ;  /* 0x0000001013083223 */ /* 0x008fc80000000008 */
[----:B-----5:R-:W-:Y:S01]  /*07f0*/  @P5 FFMA R8, R21, R18, R8 ;  /* 0x0000001215085223 */ /* 0x020fe20000000008 */
[----:B------:R-:W-:-:S03]  /*0800*/  IADD3 R16, P1, PT, R4, 0x20, RZ ;  /* 0x0000002004107810 */ /* 0x000fc60007f3e0ff */
[----:B--2---:R-:W-:-:S04]  /*0810*/  @P4 FFMA R8, R23, R20, R8 ;  /* 0x0000001417084223 */ /* 0x004fc80000000008 */
[----:B------:R-:W-:Y:S01]  /*0820*/  @P6 FFMA R8, R25, R22, R8 ;  /* 0x0000001619086223 */ /* 0x000fe20000000008 */
[----:B------:R-:W-:-:S03]  /*0830*/  IMAD.X R19, RZ, RZ, R5, P1 ;  /* 0x000000ffff137224 */ /* 0x000fc600008e0605 */
[----:B------:R-:W-:Y:S01]  /*0840*/  @P2 FFMA R8, R27, R24, R8 ;  /* 0x000000181b082223 */ /* 0x000fe20000000008 */
[----:B------:R-:W-:Y:S06]  /*0850*/  BRA.U UP1, `(.L_x_2) ;  /* 0xfffffff901c47547 */ /* 0x000fec000b83ffff */
[----:B------:R-:W-:-:S07]  /*0860*/  IMAD.U32 R17, RZ, RZ, UR5 ;  /* 0x00000005ff117e24 */ /* 0x000fce000f8e00ff */
.L_x_1:
[----:B------:R-:W-:Y:S02]  /*0870*/  ULOP3.LUT UR5, UR10, 0x6, URZ, 0xc0, !UPT ;  /* 0x000000060a057892 */ /* 0x000fe4000f8ec0ff */
[----:B------:R-:W-:Y:S02]  /*0880*/  ULOP3.LUT UP2, URZ, UR10, 0x2, URZ, 0xc0, !UPT ;  /* 0x000000020aff7892 */ /* 0x000fe4000f84c0ff */
[----:B------:R-:W-:-:S09]  /*0890*/  UISETP.GE.U32.AND UP1, UPT, UR5, 0x3, UPT ;  /* 0x000000030500788c */ /* 0x000fd2000bf26070 */
[----:B------:R-:W-:Y:S05]  /*08a0*/  BRA.U !UP1, `(.L_x_3) ;  /* 0x0000000109b87547 */ /* 0x000fea000b800000 */
[----:B------:R-:W-:Y:S01]  /*08b0*/  IMAD.IADD R22, R10, 0x1, R17 ;  /* 0x000000010a167824 */ /* 0x000fe200078e0211 */
[----:B------:R-:W0:Y:S01]  /*08c0*/  LDC.64 R4, c[0x0][0x388] ;  /* 0x0000e200ff047b82 */ /* 0x000e220000000a00 */
[----:B------:R-:W-:Y:S02]  /*08d0*/  SHF.R.S32.HI R18, RZ, 0x1f, R13 ;  /* 0x0000001fff127819 */ /* 0x000fe4000001140d */
[C---:B------:R-:W-:Y:S01]  /*08e0*/  VIADD R16, R22.reuse, 0x1 ;  /* 0x0000000116107836 */ /* 0x040fe20000000000 */
[C---:B------:R-:W-:Y:S01]  /*08f0*/  ISETP.GE.AND P1, PT, R22.reuse, UR6, PT ;  /* 0x0000000616007c0c */ /* 0x040fe2000bf26270 */
[C---:B------:R-:W-:Y:S02]  /*0900*/  VIADD R20, R22.reuse, 0x2 ;  /* 0x0000000216147836 */ /* 0x040fe40000000000 */
[C---:B------:R-:W-:Y:S01]  /*0910*/  VIADD R21, R22.reuse, 0x3 ;  /* 0x0000000316157836 */ /* 0x040fe20000000000 */
[----:B------:R-:W1:Y:S01]  /*0920*/  LDC.64 R2, c[0x0][0x380] ;  /* 0x0000e000ff027b82 */ /* 0x000e620000000a00 */
[----:B------:R-:W-:-:S02]  /*0930*/  ISETP.GT.AND P1, PT, R22, -0x1, !P1 ;  /* 0xffffffff1600780c */ /* 0x000fc40004f24270 */
[C---:B------:R-:W-:Y:S02]  /*0940*/  ISETP.GE.AND P4, PT, R16.reuse, UR6, PT ;  /* 0x0000000610007c0c */ /* 0x040fe4000bf86270 */
[----:B------:R-:W-:Y:S02]  /*0950*/  PLOP3.LUT P1, PT, P0, P1, PT, 0x80, 0x8 ;  /* 0x000000000008781c */ /* 0x000fe40000723070 */
[----:B------:R-:W-:Y:S01]  /*0960*/  ISETP.GT.AND P4, PT, R16, -0x1, !P4 ;  /* 0xffffffff1000780c */ /* 0x000fe20006784270 */
[----:B------:R-:W2:Y:S01]  /*0970*/  LDC.64 R14, c[0x0][0x380] ;  /* 0x0000e000ff0e7b82 */ /* 0x000ea20000000a00 */
[C---:B------:R-:W-:Y:S02]  /*0980*/  ISETP.GE.AND P2, PT, R20.reuse, UR6, PT ;  /* 0x0000000614007c0c */ /* 0x040fe4000bf46270 */
[----:B------:R-:W-:Y:S02]  /*0990*/  IADD3 R16, P5, P6, R13, R17, R10 ;  /* 0x000000110d107210 */ /* 0x000fe40007ebe00a */
[----:B------:R-:W-:-:S02]  /*09a0*/  ISETP.GT.AND P2, PT, R20, -0x1, !P2 ;  /* 0xffffffff1400780c */ /* 0x000fc40005744270 */
[----:B------:R-:W-:Y:S01]  /*09b0*/  IADD3.X R18, PT, PT, R18, RZ, R11, P5, P6 ;  /* 0x000000ff12127210 */ /* 0x000fe20002fec40b */
[----:B------:R-:W3:Y:S01]  /*09c0*/  LDC.64 R6, c[0x0][0x388] ;  /* 0x0000e200ff067b82 */ /* 0x000ee20000000a00 */
[C---:B------:R-:W-:Y:S01]  /*09d0*/  IADD3 R20, P5, PT, R17.reuse, UR18, RZ ;  /* 0x0000001211147c10 */ /* 0x040fe2000ffbe0ff */
[----:B------:R-:W-:Y:S01]  /*09e0*/  @P1 VIADD R19, R17, UR18 ;  /* 0x0000001211131c36 */ /* 0x000fe20008000000 */
[----:B------:R-:W-:Y:S02]  /*09f0*/  ISETP.GE.AND P3, PT, R21, UR6, PT ;  /* 0x0000000615007c0c */ /* 0x000fe4000bf66270 */
[----:B------:R-:W-:Y:S01]  /*0a00*/  PLOP3.LUT P4, PT, P0, P4, PT, 0x80, 0x8 ;  /* 0x000000000008781c */ /* 0x000fe20000789070 */
[----:B0-----:R-:W-:Y:S01]  /*0a10*/  @P1 IMAD.WIDE.U32 R4, R19, 0x4, R4 ;  /* 0x0000000413041825 */ /* 0x001fe200078e0004 */
[----:B------:R-:W-:Y:S02]  /*0a20*/  ISETP.GT.AND P3, PT, R21, -0x1, !P3 ;  /* 0xffffffff1500780c */ /* 0x000fe40005f64270 */
[C---:B-1----:R-:W-:Y:S01]  /*0a30*/  LEA R2, P6, R16.reuse, R2, 0x2 ;  /* 0x0000000210027211 */ /* 0x042fe200078c10ff */
[----:B------:R-:W-:Y:S01]  /*0a40*/  @P1 IMAD.IADD R19, R13, 0x1, R22 ;  /* 0x000000010d131824 */ /* 0x000fe200078e0216 */
[----:B------:R-:W-:Y:S01]  /*0a50*/  PLOP3.LUT P2, PT, P0, P2, PT, 0x80, 0x8 ;  /* 0x000000000008781c */ /* 0x000fe20000745070 */
[----:B------:R-:W4:Y:S01]  /*0a60*/  @P1 LDG.E R5, desc[UR14][R4.64] ;  /* 0x0000000e04051981 */ /* 0x000f22000c1e1900 */
[----:B------:R-:W-:Y:S01]  /*0a70*/  LEA.HI.X R3, R16, R3, R18, 0x2, P6 ;  /* 0x0000000310037211 */ /* 0x000fe200030f1412 */
[----:B------:R-:W-:Y:S01]  /*0a80*/  IMAD.X R16, RZ, RZ, RZ, P5 ;  /* 0x000000ffff107224 */ /* 0x000fe200028e06ff */
[----:B------:R-:W-:Y:S01]  /*0a90*/  PLOP3.LUT P3, PT, P0, P3, PT, 0x80, 0x8 ;  /* 0x000000000008781c */ /* 0x000fe20000767070 */
[----:B--2---:R-:W-:-:S06]  /*0aa0*/  @P1 IMAD.WIDE R14, R19, 0x4, R14 ;  /* 0x00000004130e1825 */ /* 0x004fcc00078e020e */
[----:B------:R-:W4:Y:S01]  /*0ab0*/  @P1 LDG.E R14, desc[UR14][R14.64] ;  /* 0x0000000e0e0e1981 */ /* 0x000f22000c1e1900 */
[----:B---3--:R-:W-:-:S03]  /*0ac0*/  LEA R6, P5, R20, R6, 0x2 ;  /* 0x0000000614067211 */ /* 0x008fc600078a10ff */
[----:B------:R-:W2:Y:S01]  /*0ad0*/  @P2 LDG.E R18, desc[UR14][R2.64+0x8] ;  /* 0x0000080e02122981 */ /* 0x000ea2000c1e1900 */
[----:B------:R-:W-:-:S03]  /*0ae0*/  LEA.HI.X R7, R20, R7, R16, 0x2, P5 ;  /* 0x0000000714077211 */ /* 0x000fc600028f1410 */
[----:B------:R-:W3:Y:S04]  /*0af0*/  @P4 LDG.E R16, desc[UR14][R2.64+0x4] ;  /* 0x0000040e02104981 */ /* 0x000ee8000c1e1900 */
[----:B------:R-:W3:Y:S04]  /*0b00*/  @P4 LDG.E R19, desc[UR14][R6.64+0x4] ;  /* 0x0000040e06134981 */ /* 0x000ee8000c1e1900 */
[----:B------:R-:W2:Y:S04]  /*0b10*/  @P2 LDG.E R21, desc[UR14][R6.64+0x8] ;  /* 0x0000080e06152981 */ /* 0x000ea8000c1e1900 */
[----:B------:R-:W5:Y:S04]  /*0b20*/  @P3 LDG.E R20, desc[UR14][R2.64+0xc] ;  /* 0x00000c0e02143981 */ /* 0x000f68000c1e1900 */
[----:B------:R-:W5:Y:S01]  /*0b30*/  @P3 LDG.E R23, desc[UR14][R6.64+0xc] ;  /* 0x00000c0e06173981 */ /* 0x000f62000c1e1900 */
[----:B------:R-:W-:-:S02]  /*0b40*/  VIADD R17, R17, 0x4 ;  /* 0x0000000411117836 */ /* 0x000fc40000000000 */
[----:B----4-:R-:W-:-:S04]  /*0b50*/  @P1 FFMA R8, R5, R14, R8 ;  /* 0x0000000e05081223 */ /* 0x010fc80000000008 */
[----:B---3--:R-:W-:-:S04]  /*0b60*/  @P4 FFMA R8, R19, R16, R8 ;  /* 0x0000001013084223 */ /* 0x008fc80000000008 */
[----:B--2---:R-:W-:-:S04]  /*0b70*/  @P2 FFMA R8, R21, R18, R8 ;  /* 0x0000001215082223 */ /* 0x004fc80000000008 */
[----:B-----5:R-:W-:-:S07]  /*0b80*/  @P3 FFMA R8, R23, R20, R8 ;  /* 0x0000001417083223 */ /* 0x020fce0000000008 */
.L_x_3:
[----:B------:R-:W-:Y:S05]  /*0b90*/  BRA.U !UP2, `(.L_x_4) ;  /* 0x000000010a847547 */ /* 0x000fea000b800000 */
[----:B------:R-:W-:Y:S01]  /*0ba0*/  IMAD.IADD R22, R10, 0x1, R17 ;  /* 0x000000010a167824 */ /* 0x000fe200078e0211 */
[----:B------:R-:W0:Y:S03]  /*0bb0*/  LDC.64 R6, c[0x0][0x388] ;  /* 0x0000e200ff067b82 */ /* 0x000e260000000a00 */
[C---:B------:R-:W-:Y:S01]  /*0bc0*/  VIADD R2, R22.reuse, 0x1 ;  /* 0x0000000116027836 */ /* 0x040fe20000000000 */
[----:B------:R-:W-:-:S04]  /*0bd0*/  ISETP.GE.AND P2, PT, R22, UR6, PT ;  /* 0x0000000616007c0c */ /* 0x000fc8000bf46270 */
[----:B------:R-:W-:Y:S01]  /*0be0*/  ISETP.GE.AND P1, PT, R2, UR6, PT ;  /* 0x0000000602007c0c */ /* 0x000fe2000bf26270 */
[----:B------:R-:W1:Y:S01]  /*0bf0*/  LDC.64 R14, c[0x0][0x380] ;  /* 0x0000e000ff0e7b82 */ /* 0x000e620000000a00 */
[----:B------:R-:W-:Y:S02]  /*0c00*/  ISETP.GT.AND P2, PT, R22, -0x1, !P2 ;  /* 0xffffffff1600780c */ /* 0x000fe40005744270 */
[----:B------:R-:W-:Y:S02]  /*0c10*/  ISETP.GT.AND P1, PT, R2, -0x1, !P1 ;  /* 0xffffffff0200780c */ /* 0x000fe40004f24270 */
[----:B------:R-:W-:Y:S02]  /*0c20*/  PLOP3.LUT P2, PT, P0, P2, PT, 0x80, 0x8 ;  /* 0x000000000008781c */ /* 0x000fe40000745070 */
[----:B------:R-:W-:Y:S01]  /*0c30*/  PLOP3.LUT P1, PT, P0, P1, PT, 0x80, 0x8 ;  /* 0x000000000008781c */ /* 0x000fe20000723070 */
[----:B------:R-:W2:Y:S08]  /*0c40*/  LDC.64 R2, c[0x0][0x388] ;  /* 0x0000e200ff027b82 */ /* 0x000eb00000000a00 */
[----:B------:R-:W3:Y:S02]  /*0c50*/  LDC.64 R4, c[0x0][0x380] ;  /* 0x0000e000ff047b82 */ /* 0x000ee40000000a00 */
[----:B------:R-:W-:-:S02]  /*0c60*/  @P2 VIADD R23, R17, UR18 ;  /* 0x0000001211172c36 */ /* 0x000fc40008000000 */
[----:B------:R-:W-:Y:S01]  /*0c70*/  @P1 SHF.R.S32.HI R20, RZ, 0x1f, R17 ;  /* 0x0000001fff141819 */ /* 0x000fe20000011411 */
[----:B------:R-:W-:Y:S01]  /*0c80*/  @P2 IMAD.IADD R21, R13, 0x1, R22 ;  /* 0x000000010d152824 */ /* 0x000fe200078e0216 */
[----:B------:R-:W-:Y:S01]  /*0c90*/  @P1 SHF.R.S32.HI R19, RZ, 0x1f, R13 ;  /* 0x0000001fff131819 */ /* 0x000fe2000001140d */
[----:B0-----:R-:W-:Y:S01]  /*0ca0*/  @P2 IMAD.WIDE.U32 R6, R23, 0x4, R6 ;  /* 0x0000000417062825 */ /* 0x001fe200078e0006 */
[----:B------:R-:W-:Y:S02]  /*0cb0*/  @P1 IADD3 R16, P4, P5, R13, R17, R10 ;  /* 0x000000110d101210 */ /* 0x000fe40007d9e00a */
[----:B------:R-:W-:Y:S01]  /*0cc0*/  @P1 IADD3 R18, P3, PT, R17, UR18, RZ ;  /* 0x0000001211121c10 */ /* 0x000fe2000ff7e0ff */
[----:B-1----:R-:W-:Y:S01]  /*0cd0*/  @P2 IMAD.WIDE R14, R21, 0x4, R14 ;  /* 0x00000004150e2825 */ /* 0x002fe200078e020e */
[----:B------:R-:W-:Y:S01]  /*0ce0*/  @P1 IADD3.X R19, PT, PT, R19, R20, R11, P4, P5 ;  /* 0x0000001413131210 */ /* 0x000fe200027ea40b */
[----:B------:R-:W4:Y:S02]  /*0cf0*/  @P2 LDG.E R7, desc[UR14][R6.64] ;  /* 0x0000000e06072981 */ /* 0x000f24000c1e1900 */
[----:B------:R-:W-:Y:S01]  /*0d00*/  @P1 IMAD.X R20, RZ, RZ, R20, P3 ;  /* 0x000000ffff141224 */ /* 0x000fe200018e0614 */
[C---:B--2---:R-:W-:Y:S01]  /*0d10*/  @P1 LEA R2, P3, R18.reuse, R2, 0x2 ;  /* 0x0000000212021211 */ /* 0x044fe200078610ff */
[----:B------:R-:W4:Y:S03]  /*0d20*/  @P2 LDG.E R15, desc[UR14][R14.64] ;  /* 0x0000000e0e0f2981 */ /* 0x000f26000c1e1900 */
[----:B------:R-:W-:-:S02]  /*0d30*/  @P1 LEA.HI.X R3, R18, R3, R20, 0x2, P3 ;  /* 0x0000000312031211 */ /* 0x000fc400018f1414 */
[----:B---3--:R-:W-:-:S04]  /*0d40*/  @P1 LEA R4, P4, R16, R4, 0x2 ;  /* 0x0000000410041211 */ /* 0x008fc800078810ff */
[----:B------:R-:W2:Y:S01]  /*0d50*/  @P1 LDG.E R3, desc[UR14][R2.64+0x4] ;  /* 0x0000040e02031981 */ /* 0x000ea2000c1e1900 */
[----:B------:R-:W-:-:S05]  /*0d60*/  @P1 LEA.HI.X R5, R16, R5, R19, 0x2, P4 ;  /* 0x0000000510051211 */ /* 0x000fca00020f1413 */
[----:B------:R-:W2:Y:S01]  /*0d70*/  @P1 LDG.E R4, desc[UR14][R4.64+0x4] ;  /* 0x0000040e04041981 */ /* 0x000ea2000c1e1900 */
[----:B------:R-:W-:Y:S02]  /*0d80*/  VIADD R17, R17, 0x2 ;  /* 0x0000000211117836 */ /* 0x000fe40000000000 */
[----:B----4-:R-:W-:-:S04]  /*0d90*/  @P2 FFMA R8, R7, R15, R8 ;  /* 0x0000000f07082223 */ /* 0x010fc80000000008 */
[----:B--2---:R-:W-:-:S07]  /*0da0*/  @P1 FFMA R8, R3, R4, R8 ;  /* 0x0000000403081223 */ /* 0x004fce0000000008 */
.L_x_4:
[----:B------:R-:W-:Y:S01]  /*0db0*/  IMAD.IADD R6, R10, 0x1, R17 ;  /* 0x000000010a067824 */ /* 0x000fe200078e0211 */
[----:B------:R-:W-:Y:S04]  /*0dc0*/  BSSY.RECONVERGENT B0, `(.L_x_5) ;  /* 0x000000e000007945 */ /* 0x000fe80003800200 */
[----:B------:R-:W-:-:S04]  /*0dd0*/  ISETP.GE.AND P1, PT, R6, UR6, PT ;  /* 0x0000000606007c0c */ /* 0x000fc8000bf26270 */
[----:B------:R-:W-:-:S04]  /*0de0*/  ISETP.GT.AND P1, PT, R6, -0x1, !P1 ;  /* 0xffffffff0600780c */ /* 0x000fc80004f24270 */
[----:B------:R-:W-:-:S13]  /*0df0*/  PLOP3.LUT P1, PT, P0, P1, PT, 0x80, 0x8 ;  /* 0x000000000008781c */ /* 0x000fda0000723070 */
[----:B------:R-:W-:Y:S05]  /*0e00*/  @!P1 BRA `(.L_x_6) ;  /* 0x0000000000249947 */ /* 0x000fea0003800000 */
[----:B------:R-:W0:Y:S01]  /*0e10*/  LDC.64 R2, c[0x0][0x388] ;  /* 0x0000e200ff027b82 */ /* 0x000e220000000a00 */
[----:B------:R-:W-:Y:S02]  /*0e20*/  VIADD R17, R17, UR18 ;  /* 0x0000001211117c36 */ /* 0x000fe40008000000 */
[----:B------:R-:W-:-:S05]  /*0e30*/  IMAD.IADD R13, R13, 0x1, R6 ;  /* 0x000000010d0d7824 */ /* 0x000fca00078e0206 */
[----:B------:R-:W1:Y:S01]  /*0e40*/  LDC.64 R4, c[0x0][0x380] ;  /* 0x0000e000ff047b82 */ /* 0x000e620000000a00 */
[----:B0-----:R-:W-:-:S06]  /*0e50*/  IMAD.WIDE.U32 R2, R17, 0x4, R2 ;  /* 0x0000000411027825 */ /* 0x001fcc00078e0002 */
[----:B------:R-:W2:Y:S01]  /*0e60*/  LDG.E R3, desc[UR14][R2.64] ;  /* 0x0000000e02037981 */ /* 0x000ea2000c1e1900 */
[----:B-1----:R-:W-:-:S06]  /*0e70*/  IMAD.WIDE R4, R13, 0x4, R4 ;  /* 0x000000040d047825 */ /* 0x002fcc00078e0204 */
[----:B------:R-:W2:Y:S02]  /*0e80*/  LDG.E R4, desc[UR14][R4.64] ;  /* 0x0000000e04047981 */ /* 0x000ea4000c1e1900 */
[----:B--2---:R-:W-:-:S07]  /*0e90*/  FFMA R8, R3, R4, R8 ;  /* 0x0000000403087223 */ /* 0x004fce0000000008 */
.L_x_6:
[----:B------:R-:W-:Y:S05]  /*0ea0*/  BSYNC.RECONVERGENT B0 ;  /* 0x0000000000007941 */ /* 0x000fea0003800200 */
.L_x_5:
[----:B------:R-:W-:Y:S05]  /*0eb0*/  BRA.U UP0, `(.L_x_7) ;  /* 0xfffffff100bc7547 */ /* 0x000fea000b83ffff */
.L_x_0:
[----:B------:R-:W0:Y:S01]  /*0ec0*/  LDC.64 R2, c[0x0][0x390] ;  /* 0x0000e400ff027b82 */ /* 0x000e220000000a00 */
[----:B------:R-:W-:-:S04]  /*0ed0*/  IMAD R9, R0, UR6, R9 ;  /* 0x0000000600097c24 */ /* 0x000fc8000f8e0209 */
[----:B0-----:R-:W-:-:S05]  /*0ee0*/  IMAD.WIDE R2, R9, 0x4, R2 ;  /* 0x0000000409027825 */ /* 0x001fca00078e0202 */
[----:B------:R-:W-:Y:S01]  /*0ef0*/  STG.E desc[UR14][R2.64], R8 ;  /* 0x0000000802007986 */ /* 0x000fe2000c10190e */
[----:B------:R-:W-:Y:S05]  /*0f00*/  EXIT ;  /* 0x000000000000794d */ /* 0x000fea0003800000 */
.L_x_8:
[----:B------:R-:W-:-:S00]  /*0f10*/  BRA `(.L_x_8) ;  /* 0xfffffffc00fc7947 */ /* 0x000fc0000383ffff */
[----:B------:R-:W-:-:S00]  /*0f20*/  NOP ;  /* 0x0000000000007918 */ /* 0x000fc00000000000 */
        /* <DEDUP_REMOVED lines=13> */
.L_x_9:


//--------------------- .nv.shared.reserved.0     --------------------------
	.section	.nv.shared.reserved.0,"aw",@nobits
	.weak		__nv_reservedSMEM_offset_0_alias
	.size		__nv_reservedSMEM_offset_0_alias, 0, 64
	.other		__nv_reservedSMEM_offset_0_alias,@"STO_CUDA_RESERVED_SHARED STV_DEFAULT"
__nv_reservedSMEM_offset_0_alias:
	.zero		0
	.zero		64


//--------------------- .nv.constant0._Z27convolution_2D_basic_kernelPKfS0_Pfiii --------------------------
	.section	.nv.constant0._Z27convolution_2D_basic_kernelPKfS0_Pfiii,"a",@progbits
	.sectionflags	@""
	.align	4
.nv.constant0._Z27convolution_2D_basic_kernelPKfS0_Pfiii:
	.zero		932


//--------------------- SYMBOLS --------------------------

	.type		.nv.reservedSmem.offset0,@object
	.size		.nv.reservedSmem.offset0,0x4
